//
// Generated by NVIDIA NVVM Compiler
//
// Compiler Build ID: CL-36424714
// Cuda compilation tools, release 13.0, V13.0.88
// Based on NVVM 20.0.0
//

.version 9.0
.target sm_100
.address_size 64

	// .globl	_Z10cuda_helloP13RH_hash_tableIjjEPi

.visible .entry _Z10cuda_helloP13RH_hash_tableIjjEPi(
	.param .u64 .ptr .align 1 _Z10cuda_helloP13RH_hash_tableIjjEPi_param_0,
	.param .u64 .ptr .align 1 _Z10cuda_helloP13RH_hash_tableIjjEPi_param_1
)
{
	.reg .pred 	%p<3>;
	.reg .b32 	%r<6>;
	.reg .b64 	%rd<5>;

	ld.param.u64 	%rd2, [_Z10cuda_helloP13RH_hash_tableIjjEPi_param_0];
	ld.param.u64 	%rd3, [_Z10cuda_helloP13RH_hash_tableIjjEPi_param_1];
	mov.u32 	%r1, %tid.x;
	setp.ne.s32 	%p1, %r1, 0;
	@%p1 bra 	$L__BB0_4;
	cvta.to.global.u64 	%rd1, %rd2;
$L__BB0_2:
	atom.relaxed.global.cas.b32 	%r2, [%rd1+36], 0, 1;
	setp.ne.s32 	%p2, %r2, 0;
	@%p2 bra 	$L__BB0_2;
	cvta.to.global.u64 	%rd4, %rd3;
	ld.global.u32 	%r3, [%rd4];
	add.s32 	%r4, %r3, 1;
	st.global.u32 	[%rd4], %r4;
	atom.global.exch.b32 	%r5, [%rd1+36], 0;
$L__BB0_4:
	ret;

}


// ===== COMPILED SASS (sm_100) =====

	.target	sm_100

	.elftype	@"ET_EXEC"


//--------------------- .note.nv.tkinfo           --------------------------
	.section	.note.nv.tkinfo,"",@"SHT_NOTE"
	.sectionflags	@"SHF_NOTE_NV_TKINFO"
	.tkinfo
        /*0018*/ 	.word	0x00000002
        /*0030*/ 	.string	""
        /*0030*/ 	.string	"ptxas"
        /*0030*/ 	.string	"Cuda compilation tools, release 13.0, V13.0.88"
        /*0030*/ 	.string	"Build cuda_13.0.r13.0/compiler.36424714_0"
        /*0030*/ 	.string	"-arch sm_100 -m 64 "



//--------------------- .note.nv.cuinfo           --------------------------
	.section	.note.nv.cuinfo,"",@"SHT_NOTE"
	.sectionflags	@"SHF_NOTE_NV_CUINFO"
        /*0018*/ 	.short	0x0002
        /*001a*/ 	.short	0x0064
        /*001c*/ 	.short	0x0082
	.zero		2


//--------------------- .nv.info                  --------------------------
	.section	.nv.info,"",@"SHT_CUDA_INFO"
	.align	4


	//----- nvinfo : EIATTR_REGCOUNT
	.align		4
        /*0000*/ 	.byte	0x04, 0x2f
        /*0002*/ 	.short	(.L_1 - .L_0)
	.align		4
.L_0:
        /*0004*/ 	.word	index@(_Z10cuda_helloP13RH_hash_tableIjjEPi)
        /*0008*/ 	.word	0x0000000a


	//----- nvinfo : EIATTR_FRAME_SIZE
	.align		4
.L_1:
        /*000c*/ 	.byte	0x04, 0x11
        /*000e*/ 	.short	(.L_3 - .L_2)
	.align		4
.L_2:
        /*0010*/ 	.word	index@(_Z10cuda_helloP13RH_hash_tableIjjEPi)
        /*0014*/ 	.word	0x00000000


	//----- nvinfo : EIATTR_MIN_STACK_SIZE
	.align		4
.L_3:
        /*0018*/ 	.byte	0x04, 0x12
        /*001a*/ 	.short	(.L_5 - .L_4)
	.align		4
.L_4:
        /*001c*/ 	.word	index@(_Z10cuda_helloP13RH_hash_tableIjjEPi)
        /*0020*/ 	.word	0x00000000
.L_5:


//--------------------- .nv.compat                --------------------------
	.section	.nv.compat,"",@"SHT_CUDA_COMPAT_INFO"
	.align	4
        /*0000*/ 	.byte	0x02, 0x09, 0x00, 0x00, 0x02, 0x02, 0x01, 0x00, 0x02, 0x05, 0x05, 0x00, 0x03, 0x07, 0x01, 0x01
        /*0010*/ 	.byte	0x02, 0x03, 0x00, 0x00, 0x02, 0x06, 0x01, 0x00, 0x04, 0x0b, 0x08, 0x00, 0x09, 0x00, 0x00, 0x00
        /*0020*/ 	.byte	0x00, 0x00, 0x00, 0x00


//--------------------- .nv.info._Z10cuda_helloP13RH_hash_tableIjjEPi --------------------------
	.section	.nv.info._Z10cuda_helloP13RH_hash_tableIjjEPi,"",@"SHT_CUDA_INFO"
	.sectionflags	@""
	.align	4


	//----- nvinfo : EIATTR_CUDA_API_VERSION
	.align		4
        /*0000*/ 	.byte	0x04, 0x37
        /*0002*/ 	.short	(.L_7 - .L_6)
.L_6:
        /*0004*/ 	.word	0x00000082


	//----- nvinfo : EIATTR_KPARAM_INFO
	.align		4
.L_7:
        /*0008*/ 	.byte	0x04, 0x17
        /*000a*/ 	.short	(.L_9 - .L_8)
.L_8:
        /*000c*/ 	.word	0x00000000
        /*0010*/ 	.short	0x0001
        /*0012*/ 	.short	0x0008
        /*0014*/ 	.byte	0x00, 0xf5, 0x21, 0x00


	//----- nvinfo : EIATTR_KPARAM_INFO
	.align		4
.L_9:
        /*0018*/ 	.byte	0x04, 0x17
        /*001a*/ 	.short	(.L_11 - .L_10)
.L_10:
        /*001c*/ 	.word	0x00000000
        /*0020*/ 	.short	0x0000
        /*0022*/ 	.short	0x0000
        /*0024*/ 	.byte	0x00, 0xf5, 0x21, 0x00


	//----- nvinfo : EIATTR_SPARSE_MMA_MASK
	.align		4
.L_11:
        /*0028*/ 	.byte	0x03, 0x50
        /*002a*/ 	.short	0x0000


	//----- nvinfo : EIATTR_MAXREG_COUNT
	.align		4
        /*002c*/ 	.byte	0x03, 0x1b
        /*002e*/ 	.short	0x00ff


	//----- nvinfo : EIATTR_MERCURY_ISA_VERSION
	.align		4
        /*0030*/ 	.byte	0x03, 0x5f
        /*0032*/ 	.short	0x0101


	//----- nvinfo : EIATTR_VRC_CTA_INIT_COUNT
	.align		4
        /*0034*/ 	.byte	0x02, 0x4a
	.zero		1
	.zero		1


	//----- nvinfo : EIATTR_EXIT_INSTR_OFFSETS
	.align		4
        /*0038*/ 	.byte	0x04, 0x1c
        /*003a*/ 	.short	(.L_13 - .L_12)


	//   ....[0]....
.L_12:
        /*003c*/ 	.word	0x00000030


	//   ....[1]....
        /*0040*/ 	.word	0x00000170


	//----- nvinfo : EIATTR_CRS_STACK_SIZE
	.align		4
.L_13:
        /*0044*/ 	.byte	0x04, 0x1e
        /*0046*/ 	.short	(.L_15 - .L_14)
.L_14:
        /*0048*/ 	.word	0x00000000


	//----- nvinfo : EIATTR_CBANK_PARAM_SIZE
	.align		4
.L_15:
        /*004c*/ 	.byte	0x03, 0x19
        /*004e*/ 	.short	0x0010


	//----- nvinfo : EIATTR_PARAM_CBANK
	.align		4
        /*0050*/ 	.byte	0x04, 0x0a
        /*0052*/ 	.short	(.L_17 - .L_16)
	.align		4
.L_16:
        /*0054*/ 	.word	index@(.nv.constant0._Z10cuda_helloP13RH_hash_tableIjjEPi)
        /*0058*/ 	.short	0x0380
        /*005a*/ 	.short	0x0010


	//----- nvinfo : EIATTR_SW_WAR
	.align		4
.L_17:
        /*005c*/ 	.byte	0x04, 0x36
        /*005e*/ 	.short	(.L_19 - .L_18)
.L_18:
        /*0060*/ 	.word	0x00000008
.L_19:


//--------------------- .nv.callgraph             --------------------------
	.section	.nv.callgraph,"",@"SHT_CUDA_CALLGRAPH"
	.align	4
	.sectionentsize	8
	.align		4
        /*0000*/ 	.word	0x00000000
	.align		4
        /*0004*/ 	.word	0xffffffff
	.align		4
        /*0008*/ 	.word	0x00000000
	.align		4
        /*000c*/ 	.word	0xfffffffe
	.align		4
        /*0010*/ 	.word	0x00000000
	.align		4
        /*0014*/ 	.word	0xfffffffd
	.align		4
        /*0018*/ 	.word	0x00000000
	.align		4
        /*001c*/ 	.word	0xfffffffc


//--------------------- .text._Z10cuda_helloP13RH_hash_tableIjjEPi --------------------------
	.section	.text._Z10cuda_helloP13RH_hash_tableIjjEPi,"ax",@progbits
	.align	128
        .global         _Z10cuda_helloP13RH_hash_tableIjjEPi
        .type           _Z10cuda_helloP13RH_hash_tableIjjEPi,@function
        .size           _Z10cuda_helloP13RH_hash_tableIjjEPi,(.L_x_3 - _Z10cuda_helloP13RH_hash_tableIjjEPi)
        .other          _Z10cuda_helloP13RH_hash_tableIjjEPi,@"STO_CUDA_ENTRY STV_DEFAULT"
_Z10cuda_helloP13RH_hash_tableIjjEPi:
.text._Z10cuda_helloP13RH_hash_tableIjjEPi:
[----:B------:R-:W-:Y:S01]  /*0000*/  LDC R1, c[0x0][0x37c] ;  /* 0x0000df00ff017b82 */ /* 0x000fe20000000800 */
[----:B------:R-:W0:Y:S02]  /*0010*/  S2R R0, SR_TID.X ;  /* 0x0000000000007919 */ /* 0x000e240000002100 */
[----:B0-----:R-:W-:-:S13]  /*0020*/  ISETP.NE.AND P0, PT, R0, RZ, PT ;  /* 0x000000ff0000720c */ /* 0x001fda0003f05270 */
[----:B------:R-:W-:Y:S05]  /*0030*/  @P0 EXIT ;  /* 0x000000000000094d */ /* 0x000fea0003800000 */
[----:B------:R-:W0:Y:S01]  /*0040*/  LDCU.64 UR4, c[0x0][0x380] ;  /* 0x00007000ff0477ac */ /* 0x000e220008000a00 */
[----:B------:R-:W-:Y:S01]  /*0050*/  BSSY B0, `(.L_x_0) ;  /* 0x000000c000007945 */ /* 0x000fe20003800000 */
[----:B------:R-:W-:Y:S01]  /*0060*/  IMAD.MOV.U32 R5, RZ, RZ, 0x1 ;  /* 0x00000001ff057424 */ /* 0x000fe200078e00ff */
[----:B------:R-:W1:Y:S01]  /*0070*/  LDCU.64 UR6, c[0x0][0x358] ;  /* 0x00006b00ff0677ac */ /* 0x000e620008000a00 */
[----:B0-----:R-:W-:-:S04]  /*0080*/  UIADD3 UR4, UP0, UPT, UR4, 0x24, URZ ;  /* 0x0000002404047890 */ /* 0x001fc8000ff1e0ff */
[----:B------:R-:W-:Y:S02]  /*0090*/  UIADD3.X UR5, UPT, UPT, URZ, UR5, URZ, UP0, !UPT ;  /* 0x00000005ff057290 */ /* 0x000fe400087fe4ff */
[----:B------:R-:W-:-:S04]  /*00a0*/  MOV R2, UR4 ;  /* 0x0000000400027c02 */ /* 0x000fc80008000f00 */
[----:B-1----:R-:W-:-:S07]  /*00b0*/  IMAD.U32 R3, RZ, RZ, UR5 ;  /* 0x00000005ff037e24 */ /* 0x002fce000f8e00ff */
.L_x_1:
[----:B------:R-:W-:Y:S01]  /*00c0*/  HFMA2 R4, -RZ, RZ, 0, 0 ;  /* 0x00000000ff047431 */ /* 0x000fe200000001ff */
[----:B------:R-:W-:Y:S05]  /*00d0*/  YIELD ;  /* 0x0000000000007946 */ /* 0x000fea0003800000 */
[----:B------:R-:W2:Y:S02]  /*00e0*/  ATOMG.E.CAS.STRONG.GPU PT, R0, [R2], R4, R5 ;  /* 0x00000004020073a9 */ /* 0x000ea400001ee105 */
[----:B--2---:R-:W-:-:S13]  /*00f0*/  ISETP.NE.AND P0, PT, R0, RZ, PT ;  /* 0x000000ff0000720c */ /* 0x004fda0003f05270 */
[----:B------:R-:W-:Y:S05]  /*0100*/  @P0 BRA `(.L_x_1) ;  /* 0xfffffffc00ec0947 */ /* 0x000fea000383ffff */
[----:B------:R-:W-:Y:S05]  /*0110*/  BSYNC B0 ;  /* 0x0000000000007941 */ /* 0x000fea0003800000 */
.L_x_0:
[----:B------:R-:W0:Y:S02]  /*0120*/  LDC.64 R4, c[0x0][0x388] ;  /* 0x0000e200ff047b82 */ /* 0x000e240000000a00 */
[----:B0-----:R-:W2:Y:S02]  /*0130*/  LDG.E R0, desc[UR6][R4.64] ;  /* 0x0000000604007981 */ /* 0x001ea4000c1e1900 */
[----:B--2---:R-:W-:-:S05]  /*0140*/  VIADD R7, R0, 0x1 ;  /* 0x0000000100077836 */ /* 0x004fca0000000000 */
[----:B------:R-:W-:Y:S04]  /*0150*/  STG.E desc[UR6][R4.64], R7 ;  /* 0x0000000704007986 */ /* 0x000fe8000c101906 */
[----:B------:R-:W-:Y:S01]  /*0160*/  ATOMG.E.EXCH.STRONG.GPU PT, RZ, desc[UR6][R2.64], RZ ;  /* 0x800000ff02ff79a8 */ /* 0x000fe2000c1ef106 */
[----:B------:R-:W-:Y:S05]  /*0170*/  EXIT ;  /* 0x000000000000794d */ /* 0x000fea0003800000 */
.L_x_2:
[----:B------:R-:W-:-:S00]  /*0180*/  BRA `(.L_x_2) ;  /* 0xfffffffc00fc7947 */ /* 0x000fc0000383ffff */
[----:B------:R-:W-:-:S00]  /*0190*/  NOP ;  /* 0x0000000000007918 */ /* 0x000fc00000000000 */
        /* <DEDUP_REMOVED lines=14> */
.L_x_3:


//--------------------- .nv.shared.reserved.0     --------------------------
	.section	.nv.shared.reserved.0,"aw",@nobits
	.weak		__nv_reservedSMEM_offset_0_alias
	.size		__nv_reservedSMEM_offset_0_alias, 0, 64
	.other		__nv_reservedSMEM_offset_0_alias,@"STO_CUDA_RESERVED_SHARED STV_DEFAULT"
__nv_reservedSMEM_offset_0_alias:
	.zero		0
	.zero		64


//--------------------- .nv.constant0._Z10cuda_helloP13RH_hash_tableIjjEPi --------------------------
	.section	.nv.constant0._Z10cuda_helloP13RH_hash_tableIjjEPi,"a",@progbits
	.sectionflags	@""
	.align	4
.nv.constant0._Z10cuda_helloP13RH_hash_tableIjjEPi:
	.zero		912


//--------------------- SYMBOLS --------------------------

	.type		.nv.reservedSmem.offset0,@object
	.size		.nv.reservedSmem.offset0,0x4
